//
// Generated by NVIDIA NVVM Compiler
//
// Compiler Build ID: CL-36424714
// Cuda compilation tools, release 13.0, V13.0.88
// Based on NVVM 20.0.0
//

.version 9.0
.target sm_100
.address_size 64

	// .globl	_Z14tree_traversalPiS_S_S_S_i

.visible .entry _Z14tree_traversalPiS_S_S_S_i(
	.param .u64 .ptr .align 1 _Z14tree_traversalPiS_S_S_S_i_param_0,
	.param .u64 .ptr .align 1 _Z14tree_traversalPiS_S_S_S_i_param_1,
	.param .u64 .ptr .align 1 _Z14tree_traversalPiS_S_S_S_i_param_2,
	.param .u64 .ptr .align 1 _Z14tree_traversalPiS_S_S_S_i_param_3,
	.param .u64 .ptr .align 1 _Z14tree_traversalPiS_S_S_S_i_param_4,
	.param .u32 _Z14tree_traversalPiS_S_S_S_i_param_5
)
{
	.reg .pred 	%p<24>;
	.reg .b32 	%r<101>;
	.reg .b64 	%rd<54>;

	ld.param.u64 	%rd16, [_Z14tree_traversalPiS_S_S_S_i_param_0];
	ld.param.u64 	%rd17, [_Z14tree_traversalPiS_S_S_S_i_param_1];
	ld.param.u64 	%rd18, [_Z14tree_traversalPiS_S_S_S_i_param_2];
	ld.param.u64 	%rd14, [_Z14tree_traversalPiS_S_S_S_i_param_3];
	ld.param.u64 	%rd15, [_Z14tree_traversalPiS_S_S_S_i_param_4];
	ld.param.u32 	%r40, [_Z14tree_traversalPiS_S_S_S_i_param_5];
	cvta.to.global.u64 	%rd1, %rd17;
	cvta.to.global.u64 	%rd2, %rd16;
	cvta.to.global.u64 	%rd3, %rd18;
	mov.u32 	%r42, %tid.x;
	mov.u32 	%r43, %ctaid.x;
	mov.u32 	%r44, %ntid.x;
	mad.lo.s32 	%r1, %r43, %r44, %r42;
	mul.wide.s32 	%rd19, %r1, 4;
	add.s64 	%rd20, %rd3, %rd19;
	ld.global.u32 	%r2, [%rd20];
	cvt.s64.s32 	%rd4, %r2;
	ld.global.u32 	%r99, [%rd2];
	setp.lt.s32 	%p1, %r99, 0;
	setp.lt.s32 	%p2, %r40, 1;
	mov.b32 	%r89, 0;
	or.pred  	%p3, %p1, %p2;
	@%p3 bra 	$L__BB0_37;
	and.b32  	%r4, %r40, 3;
	and.b32  	%r5, %r40, 2147483644;
	neg.s32 	%r6, %r5;
	shl.b64 	%rd21, %rd4, 2;
	add.s64 	%rd22, %rd21, %rd3;
	add.s64 	%rd5, %rd22, 8;
	mov.b32 	%r89, 0;
$L__BB0_2:
	setp.lt.u32 	%p4, %r40, 4;
	mov.b32 	%r94, 0;
	@%p4 bra 	$L__BB0_21;
	add.s64 	%rd53, %rd1, 8;
	mov.u64 	%rd52, %rd5;
	mov.u32 	%r86, %r2;
	mov.u32 	%r87, %r6;
$L__BB0_4:
	mul.wide.s32 	%rd23, %r86, 4;
	add.s64 	%rd9, %rd3, %rd23;
	ld.global.u32 	%r48, [%rd53+-8];
	mul.wide.s32 	%rd24, %r89, 4;
	add.s64 	%rd25, %rd2, %rd24;
	ld.global.u32 	%r49, [%rd25];
	setp.ne.s32 	%p5, %r48, %r49;
	@%p5 bra 	$L__BB0_8;
	ld.global.u32 	%r50, [%rd9];
	setp.lt.s32 	%p6, %r50, 0;
	@%p6 bra 	$L__BB0_7;
	shl.b32 	%r51, %r89, 1;
	add.s32 	%r89, %r51, 2;
	bra.uni 	$L__BB0_8;
$L__BB0_7:
	shl.b32 	%r52, %r89, 1;
	or.b32  	%r89, %r52, 1;
$L__BB0_8:
	ld.global.u32 	%r53, [%rd53+-4];
	mul.wide.s32 	%rd26, %r89, 4;
	add.s64 	%rd27, %rd2, %rd26;
	ld.global.u32 	%r54, [%rd27];
	setp.ne.s32 	%p7, %r53, %r54;
	@%p7 bra 	$L__BB0_12;
	ld.global.u32 	%r55, [%rd52+-4];
	setp.lt.s32 	%p8, %r55, 0;
	@%p8 bra 	$L__BB0_11;
	shl.b32 	%r56, %r89, 1;
	add.s32 	%r89, %r56, 2;
	bra.uni 	$L__BB0_12;
$L__BB0_11:
	shl.b32 	%r57, %r89, 1;
	or.b32  	%r89, %r57, 1;
$L__BB0_12:
	ld.global.u32 	%r58, [%rd53];
	mul.wide.s32 	%rd28, %r89, 4;
	add.s64 	%rd29, %rd2, %rd28;
	ld.global.u32 	%r59, [%rd29];
	setp.ne.s32 	%p9, %r58, %r59;
	@%p9 bra 	$L__BB0_16;
	ld.global.u32 	%r60, [%rd52];
	setp.lt.s32 	%p10, %r60, 0;
	@%p10 bra 	$L__BB0_15;
	shl.b32 	%r61, %r89, 1;
	add.s32 	%r89, %r61, 2;
	bra.uni 	$L__BB0_16;
$L__BB0_15:
	shl.b32 	%r62, %r89, 1;
	or.b32  	%r89, %r62, 1;
$L__BB0_16:
	ld.global.u32 	%r63, [%rd53+4];
	mul.wide.s32 	%rd30, %r89, 4;
	add.s64 	%rd31, %rd2, %rd30;
	ld.global.u32 	%r64, [%rd31];
	setp.ne.s32 	%p11, %r63, %r64;
	@%p11 bra 	$L__BB0_20;
	ld.global.u32 	%r65, [%rd52+4];
	setp.lt.s32 	%p12, %r65, 0;
	@%p12 bra 	$L__BB0_19;
	shl.b32 	%r66, %r89, 1;
	add.s32 	%r89, %r66, 2;
	bra.uni 	$L__BB0_20;
$L__BB0_19:
	shl.b32 	%r67, %r89, 1;
	or.b32  	%r89, %r67, 1;
$L__BB0_20:
	add.s32 	%r87, %r87, 4;
	add.s32 	%r86, %r86, 4;
	add.s64 	%rd53, %rd53, 16;
	add.s64 	%rd52, %rd52, 16;
	setp.ne.s32 	%p13, %r87, 0;
	mov.u32 	%r94, %r5;
	@%p13 bra 	$L__BB0_4;
$L__BB0_21:
	setp.eq.s32 	%p14, %r4, 0;
	@%p14 bra 	$L__BB0_36;
	mul.wide.u32 	%rd32, %r94, 4;
	add.s64 	%rd12, %rd1, %rd32;
	ld.global.u32 	%r68, [%rd12];
	mul.wide.s32 	%rd33, %r89, 4;
	add.s64 	%rd34, %rd2, %rd33;
	ld.global.u32 	%r69, [%rd34];
	setp.ne.s32 	%p15, %r68, %r69;
	@%p15 bra 	$L__BB0_26;
	add.s32 	%r70, %r94, %r2;
	mul.wide.s32 	%rd35, %r70, 4;
	add.s64 	%rd36, %rd3, %rd35;
	ld.global.u32 	%r71, [%rd36];
	setp.lt.s32 	%p16, %r71, 0;
	@%p16 bra 	$L__BB0_25;
	shl.b32 	%r72, %r89, 1;
	add.s32 	%r89, %r72, 2;
	bra.uni 	$L__BB0_26;
$L__BB0_25:
	shl.b32 	%r73, %r89, 1;
	or.b32  	%r89, %r73, 1;
$L__BB0_26:
	setp.eq.s32 	%p17, %r4, 1;
	@%p17 bra 	$L__BB0_36;
	ld.global.u32 	%r74, [%rd12+4];
	mul.wide.s32 	%rd37, %r89, 4;
	add.s64 	%rd38, %rd2, %rd37;
	ld.global.u32 	%r75, [%rd38];
	setp.ne.s32 	%p18, %r74, %r75;
	cvt.u64.u32 	%rd39, %r94;
	cvt.s64.s32 	%rd40, %r2;
	add.s64 	%rd41, %rd39, %rd40;
	shl.b64 	%rd42, %rd41, 2;
	add.s64 	%rd13, %rd3, %rd42;
	@%p18 bra 	$L__BB0_31;
	ld.global.u32 	%r76, [%rd13+4];
	setp.lt.s32 	%p19, %r76, 0;
	@%p19 bra 	$L__BB0_30;
	shl.b32 	%r77, %r89, 1;
	add.s32 	%r89, %r77, 2;
	bra.uni 	$L__BB0_31;
$L__BB0_30:
	shl.b32 	%r78, %r89, 1;
	or.b32  	%r89, %r78, 1;
$L__BB0_31:
	setp.eq.s32 	%p20, %r4, 2;
	@%p20 bra 	$L__BB0_36;
	ld.global.u32 	%r79, [%rd12+8];
	mul.wide.s32 	%rd43, %r89, 4;
	add.s64 	%rd44, %rd2, %rd43;
	ld.global.u32 	%r80, [%rd44];
	setp.ne.s32 	%p21, %r79, %r80;
	@%p21 bra 	$L__BB0_36;
	ld.global.u32 	%r81, [%rd13+8];
	setp.lt.s32 	%p22, %r81, 0;
	@%p22 bra 	$L__BB0_35;
	shl.b32 	%r82, %r89, 1;
	add.s32 	%r89, %r82, 2;
	bra.uni 	$L__BB0_36;
$L__BB0_35:
	shl.b32 	%r83, %r89, 1;
	or.b32  	%r89, %r83, 1;
$L__BB0_36:
	mul.wide.s32 	%rd45, %r89, 4;
	add.s64 	%rd46, %rd2, %rd45;
	ld.global.u32 	%r99, [%rd46];
	setp.gt.s32 	%p23, %r99, -1;
	@%p23 bra 	$L__BB0_2;
$L__BB0_37:
	cvta.to.global.u64 	%rd47, %rd14;
	cvta.to.global.u64 	%rd48, %rd15;
	and.b32  	%r84, %r99, 2147483647;
	mul.wide.s32 	%rd49, %r1, 4;
	add.s64 	%rd50, %rd47, %rd49;
	st.global.u32 	[%rd50], %r84;
	add.s64 	%rd51, %rd48, %rd49;
	st.global.u32 	[%rd51], %r89;
	ret;

}
	// .globl	_Z23leaf_counters_reductionPi
.visible .entry _Z23leaf_counters_reductionPi(
	.param .u64 .ptr .align 1 _Z23leaf_counters_reductionPi_param_0
)
{


	ret;

}


// ===== COMPILED SASS (sm_100) =====

	.target	sm_100

	.elftype	@"ET_EXEC"


//--------------------- .note.nv.tkinfo           --------------------------
	.section	.note.nv.tkinfo,"",@"SHT_NOTE"
	.sectionflags	@"SHF_NOTE_NV_TKINFO"
	.tkinfo
        /*0018*/ 	.word	0x00000002
        /*0030*/ 	.string	""
        /*0030*/ 	.string	"ptxas"
        /*0030*/ 	.string	"Cuda compilation tools, release 13.0, V13.0.88"
        /*0030*/ 	.string	"Build cuda_13.0.r13.0/compiler.36424714_0"
        /*0030*/ 	.string	"-arch sm_100 -m 64 "



//--------------------- .note.nv.cuinfo           --------------------------
	.section	.note.nv.cuinfo,"",@"SHT_NOTE"
	.sectionflags	@"SHF_NOTE_NV_CUINFO"
        /*0018*/ 	.short	0x0002
        /*001a*/ 	.short	0x0064
        /*001c*/ 	.short	0x0082
	.zero		2


//--------------------- .nv.info                  --------------------------
	.section	.nv.info,"",@"SHT_CUDA_INFO"
	.align	4


	//----- nvinfo : EIATTR_REGCOUNT
	.align		4
        /*0000*/ 	.byte	0x04, 0x2f
        /*0002*/ 	.short	(.L_1 - .L_0)
	.align		4
.L_0:
        /*0004*/ 	.word	index@(_Z14tree_traversalPiS_S_S_S_i)
        /*0008*/ 	.word	0x00000018


	//----- nvinfo : EIATTR_FRAME_SIZE
	.align		4
.L_1:
        /*000c*/ 	.byte	0x04, 0x11
        /*000e*/ 	.short	(.L_3 - .L_2)
	.align		4
.L_2:
        /*0010*/ 	.word	index@(_Z14tree_traversalPiS_S_S_S_i)
        /*0014*/ 	.word	0x00000000


	//----- nvinfo : EIATTR_REGCOUNT
	.align		4
.L_3:
        /*0018*/ 	.byte	0x04, 0x2f
        /*001a*/ 	.short	(.L_5 - .L_4)
	.align		4
.L_4:
        /*001c*/ 	.word	index@(_Z23leaf_counters_reductionPi)
        /*0020*/ 	.word	0x00000004


	//----- nvinfo : EIATTR_FRAME_SIZE
	.align		4
.L_5:
        /*0024*/ 	.byte	0x04, 0x11
        /*0026*/ 	.short	(.L_7 - .L_6)
	.align		4
.L_6:
        /*0028*/ 	.word	index@(_Z23leaf_counters_reductionPi)
        /*002c*/ 	.word	0x00000000


	//----- nvinfo : EIATTR_MIN_STACK_SIZE
	.align		4
.L_7:
        /*0030*/ 	.byte	0x04, 0x12
        /*0032*/ 	.short	(.L_9 - .L_8)
	.align		4
.L_8:
        /*0034*/ 	.word	index@(_Z23leaf_counters_reductionPi)
        /*0038*/ 	.word	0x00000000


	//----- nvinfo : EIATTR_MIN_STACK_SIZE
	.align		4
.L_9:
        /*003c*/ 	.byte	0x04, 0x12
        /*003e*/ 	.short	(.L_11 - .L_10)
	.align		4
.L_10:
        /*0040*/ 	.word	index@(_Z14tree_traversalPiS_S_S_S_i)
        /*0044*/ 	.word	0x00000000
.L_11:


//--------------------- .nv.compat                --------------------------
	.section	.nv.compat,"",@"SHT_CUDA_COMPAT_INFO"
	.align	4
        /*0000*/ 	.byte	0x02, 0x09, 0x00, 0x00, 0x02, 0x02, 0x01, 0x00, 0x02, 0x05, 0x05, 0x00, 0x03, 0x07, 0x01, 0x01
        /*0010*/ 	.byte	0x02, 0x03, 0x00, 0x00, 0x02, 0x06, 0x01, 0x00, 0x04, 0x0b, 0x08, 0x00, 0x09, 0x00, 0x00, 0x00
        /*0020*/ 	.byte	0x00, 0x00, 0x00, 0x00


//--------------------- .nv.info._Z23leaf_counters_reductionPi --------------------------
	.section	.nv.info._Z23leaf_counters_reductionPi,"",@"SHT_CUDA_INFO"
	.sectionflags	@""
	.align	4


	//----- nvinfo : EIATTR_CUDA_API_VERSION
	.align		4
        /*0000*/ 	.byte	0x04, 0x37
        /*0002*/ 	.short	(.L_13 - .L_12)
.L_12:
        /*0004*/ 	.word	0x00000082


	//----- nvinfo : EIATTR_KPARAM_INFO
	.align		4
.L_13:
        /*0008*/ 	.byte	0x04, 0x17
        /*000a*/ 	.short	(.L_15 - .L_14)
.L_14:
        /*000c*/ 	.word	0x00000000
        /*0010*/ 	.short	0x0000
        /*0012*/ 	.short	0x0000
        /*0014*/ 	.byte	0x00, 0xf5, 0x21, 0x00


	//----- nvinfo : EIATTR_SPARSE_MMA_MASK
	.align		4
.L_15:
        /*0018*/ 	.byte	0x03, 0x50
        /*001a*/ 	.short	0x0000


	//----- nvinfo : EIATTR_MAXREG_COUNT
	.align		4
        /*001c*/ 	.byte	0x03, 0x1b
        /*001e*/ 	.short	0x00ff


	//----- nvinfo : EIATTR_MERCURY_ISA_VERSION
	.align		4
        /*0020*/ 	.byte	0x03, 0x5f
        /*0022*/ 	.short	0x0101


	//----- nvinfo : EIATTR_VRC_CTA_INIT_COUNT
	.align		4
        /*0024*/ 	.byte	0x02, 0x4a
	.zero		1
	.zero		1


	//----- nvinfo : EIATTR_EXIT_INSTR_OFFSETS
	.align		4
        /*0028*/ 	.byte	0x04, 0x1c
        /*002a*/ 	.short	(.L_17 - .L_16)


	//   ....[0]....
.L_16:
        /*002c*/ 	.word	0x00000010


	//----- nvinfo : EIATTR_CBANK_PARAM_SIZE
	.align		4
.L_17:
        /*0030*/ 	.byte	0x03, 0x19
        /*0032*/ 	.short	0x0008


	//----- nvinfo : EIATTR_PARAM_CBANK
	.align		4
        /*0034*/ 	.byte	0x04, 0x0a
        /*0036*/ 	.short	(.L_19 - .L_18)
	.align		4
.L_18:
        /*0038*/ 	.word	index@(.nv.constant0._Z23leaf_counters_reductionPi)
        /*003c*/ 	.short	0x0380
        /*003e*/ 	.short	0x0008


	//----- nvinfo : EIATTR_SW_WAR
	.align		4
.L_19:
        /*0040*/ 	.byte	0x04, 0x36
        /*0042*/ 	.short	(.L_21 - .L_20)
.L_20:
        /*0044*/ 	.word	0x00000008
.L_21:


//--------------------- .nv.info._Z14tree_traversalPiS_S_S_S_i --------------------------
	.section	.nv.info._Z14tree_traversalPiS_S_S_S_i,"",@"SHT_CUDA_INFO"
	.sectionflags	@""
	.align	4


	//----- nvinfo : EIATTR_CUDA_API_VERSION
	.align		4
        /*0000*/ 	.byte	0x04, 0x37
        /*0002*/ 	.short	(.L_23 - .L_22)
.L_22:
        /*0004*/ 	.word	0x00000082


	//----- nvinfo : EIATTR_KPARAM_INFO
	.align		4
.L_23:
        /*0008*/ 	.byte	0x04, 0x17
        /*000a*/ 	.short	(.L_25 - .L_24)
.L_24:
        /*000c*/ 	.word	0x00000000
        /*0010*/ 	.short	0x0005
        /*0012*/ 	.short	0x0028
        /*0014*/ 	.byte	0x00, 0xf0, 0x11, 0x00


	//----- nvinfo : EIATTR_KPARAM_INFO
	.align		4
.L_25:
        /*0018*/ 	.byte	0x04, 0x17
        /*001a*/ 	.short	(.L_27 - .L_26)
.L_26:
        /*001c*/ 	.word	0x00000000
        /*0020*/ 	.short	0x0004
        /*0022*/ 	.short	0x0020
        /*0024*/ 	.byte	0x00, 0xf5, 0x21, 0x00


	//----- nvinfo : EIATTR_KPARAM_INFO
	.align		4
.L_27:
        /*0028*/ 	.byte	0x04, 0x17
        /*002a*/ 	.short	(.L_29 - .L_28)
.L_28:
        /*002c*/ 	.word	0x00000000
        /*0030*/ 	.short	0x0003
        /*0032*/ 	.short	0x0018
        /*0034*/ 	.byte	0x00, 0xf5, 0x21, 0x00


	//----- nvinfo : EIATTR_KPARAM_INFO
	.align		4
.L_29:
        /*0038*/ 	.byte	0x04, 0x17
        /*003a*/ 	.short	(.L_31 - .L_30)
.L_30:
        /*003c*/ 	.word	0x00000000
        /*0040*/ 	.short	0x0002
        /*0042*/ 	.short	0x0010
        /*0044*/ 	.byte	0x00, 0xf5, 0x21, 0x00


	//----- nvinfo : EIATTR_KPARAM_INFO
	.align		4
.L_31:
        /*0048*/ 	.byte	0x04, 0x17
        /*004a*/ 	.short	(.L_33 - .L_32)
.L_32:
        /*004c*/ 	.word	0x00000000
        /*0050*/ 	.short	0x0001
        /*0052*/ 	.short	0x0008
        /*0054*/ 	.byte	0x00, 0xf5, 0x21, 0x00


	//----- nvinfo : EIATTR_KPARAM_INFO
	.align		4
.L_33:
        /*0058*/ 	.byte	0x04, 0x17
        /*005a*/ 	.short	(.L_35 - .L_34)
.L_34:
        /*005c*/ 	.word	0x00000000
        /*0060*/ 	.short	0x0000
        /*0062*/ 	.short	0x0000
        /*0064*/ 	.byte	0x00, 0xf5, 0x21, 0x00


	//----- nvinfo : EIATTR_SPARSE_MMA_MASK
	.align		4
.L_35:
        /*0068*/ 	.byte	0x03, 0x50
        /*006a*/ 	.short	0x0000


	//----- nvinfo : EIATTR_MAXREG_COUNT
	.align		4
        /*006c*/ 	.byte	0x03, 0x1b
        /*006e*/ 	.short	0x00ff


	//----- nvinfo : EIATTR_MERCURY_ISA_VERSION
	.align		4
        /*0070*/ 	.byte	0x03, 0x5f
        /*0072*/ 	.short	0x0101


	//----- nvinfo : EIATTR_VRC_CTA_INIT_COUNT
	.align		4
        /*0074*/ 	.byte	0x02, 0x4a
	.zero		1
	.zero		1


	//----- nvinfo : EIATTR_EXIT_INSTR_OFFSETS
	.align		4
        /*0078*/ 	.byte	0x04, 0x1c
        /*007a*/ 	.short	(.L_37 - .L_36)


	//   ....[0]....
.L_36:
        /*007c*/ 	.word	0x00000a20


	//----- nvinfo : EIATTR_CRS_STACK_SIZE
	.align		4
.L_37:
        /*0080*/ 	.byte	0x04, 0x1e
        /*0082*/ 	.short	(.L_39 - .L_38)
.L_38:
        /*0084*/ 	.word	0x00000000


	//----- nvinfo : EIATTR_CBANK_PARAM_SIZE
	.align		4
.L_39:
        /*0088*/ 	.byte	0x03, 0x19
        /*008a*/ 	.short	0x002c


	//----- nvinfo : EIATTR_PARAM_CBANK
	.align		4
        /*008c*/ 	.byte	0x04, 0x0a
        /*008e*/ 	.short	(.L_41 - .L_40)
	.align		4
.L_40:
        /*0090*/ 	.word	index@(.nv.constant0._Z14tree_traversalPiS_S_S_S_i)
        /*0094*/ 	.short	0x0380
        /*0096*/ 	.short	0x002c


	//----- nvinfo : EIATTR_SW_WAR
	.align		4
.L_41:
        /*0098*/ 	.byte	0x04, 0x36
        /*009a*/ 	.short	(.L_43 - .L_42)
.L_42:
        /*009c*/ 	.word	0x00000008
.L_43:


//--------------------- .nv.callgraph             --------------------------
	.section	.nv.callgraph,"",@"SHT_CUDA_CALLGRAPH"
	.align	4
	.sectionentsize	8
	.align		4
        /*0000*/ 	.word	0x00000000
	.align		4
        /*0004*/ 	.word	0xffffffff
	.align		4
        /*0008*/ 	.word	0x00000000
	.align		4
        /*000c*/ 	.word	0xfffffffe
	.align		4
        /*0010*/ 	.word	0x00000000
	.align		4
        /*0014*/ 	.word	0xfffffffd
	.align		4
        /*0018*/ 	.word	0x00000000
	.align		4
        /*001c*/ 	.word	0xfffffffc


//--------------------- .text._Z23leaf_counters_reductionPi --------------------------
	.section	.text._Z23leaf_counters_reductionPi,"ax",@progbits
	.align	128
        .global         _Z23leaf_counters_reductionPi
        .type           _Z23leaf_counters_reductionPi,@function
        .size           _Z23leaf_counters_reductionPi,(.L_x_21 - _Z23leaf_counters_reductionPi)
        .other          _Z23leaf_counters_reductionPi,@"STO_CUDA_ENTRY STV_DEFAULT"
_Z23leaf_counters_reductionPi:
.text._Z23leaf_counters_reductionPi:
[----:B------:R-:W-:Y:S01]  /*0000*/  LDC R1, c[0x0][0x37c] ;  /* 0x0000df00ff017b82 */ /* 0x000fe20000000800 */
[----:B------:R-:W-:Y:S05]  /*0010*/  EXIT ;  /* 0x000000000000794d */ /* 0x000fea0003800000 */
.L_x_0:
[----:B------:R-:W-:-:S00]  /*0020*/  BRA `(.L_x_0) ;  /* 0xfffffffc00fc7947 */ /* 0x000fc0000383ffff */
[----:B------:R-:W-:-:S00]  /*0030*/  NOP ;  /* 0x0000000000007918 */ /* 0x000fc00000000000 */
        /* <DEDUP_REMOVED lines=12> */
.L_x_21:


//--------------------- .text._Z14tree_traversalPiS_S_S_S_i --------------------------
	.section	.text._Z14tree_traversalPiS_S_S_S_i,"ax",@progbits
	.align	128
        .global         _Z14tree_traversalPiS_S_S_S_i
        .type           _Z14tree_traversalPiS_S_S_S_i,@function
        .size           _Z14tree_traversalPiS_S_S_S_i,(.L_x_22 - _Z14tree_traversalPiS_S_S_S_i)
        .other          _Z14tree_traversalPiS_S_S_S_i,@"STO_CUDA_ENTRY STV_DEFAULT"
_Z14tree_traversalPiS_S_S_S_i:
.text._Z14tree_traversalPiS_S_S_S_i:
[----:B------:R-:W-:Y:S08]  /*0000*/  LDC R1, c[0x0][0x37c] ;  /* 0x0000df00ff017b82 */ /* 0x000ff00000000800 */
[----:B------:R-:W0:Y:S01]  /*0010*/  LDC.64 R2, c[0x0][0x380] ;  /* 0x0000e000ff027b82 */ /* 0x000e220000000a00 */
[----:B------:R-:W0:Y:S07]  /*0020*/  LDCU.64 UR6, c[0x0][0x358] ;  /* 0x00006b00ff0677ac */ /* 0x000e2e0008000a00 */
[----:B------:R-:W1:Y:S01]  /*0030*/  LDC R13, c[0x0][0x3a8] ;  /* 0x0000ea00ff0d7b82 */ /* 0x000e620000000800 */
[----:B0-----:R-:W2:Y:S07]  /*0040*/  LDG.E R0, desc[UR6][R2.64] ;  /* 0x0000000602007981 */ /* 0x001eae000c1e1900 */
[----:B------:R-:W0:Y:S01]  /*0050*/  S2UR UR4, SR_CTAID.X ;  /* 0x00000000000479c3 */ /* 0x000e220000002500 */
[----:B------:R-:W-:Y:S01]  /*0060*/  IMAD.MOV.U32 R19, RZ, RZ, RZ ;  /* 0x000000ffff137224 */ /* 0x000fe200078e00ff */
[----:B------:R-:W0:Y:S01]  /*0070*/  S2R R17, SR_TID.X ;  /* 0x0000000000117919 */ /* 0x000e220000002100 */
[----:B-1----:R-:W-:-:S05]  /*0080*/  ISETP.GE.AND P0, PT, R13, 0x1, PT ;  /* 0x000000010d00780c */ /* 0x002fca0003f06270 */
[----:B------:R-:W0:Y:S02]  /*0090*/  LDC R4, c[0x0][0x360] ;  /* 0x0000d800ff047b82 */ /* 0x000e240000000800 */
[----:B0-----:R-:W-:Y:S01]  /*00a0*/  IMAD R17, R4, UR4, R17 ;  /* 0x0000000404117c24 */ /* 0x001fe2000f8e0211 */
[----:B--2---:R-:W-:-:S13]  /*00b0*/  ISETP.LT.OR P0, PT, R0, RZ, !P0 ;  /* 0x000000ff0000720c */ /* 0x004fda0004701670 */
[----:B------:R-:W-:Y:S05]  /*00c0*/  @P0 BRA `(.L_x_1) ;  /* 0x0000000800380947 */ /* 0x000fea0003800000 */
[----:B------:R-:W0:Y:S01]  /*00d0*/  LDC.64 R2, c[0x0][0x390] ;  /* 0x0000e400ff027b82 */ /* 0x000e220000000a00 */
[----:B------:R-:W1:Y:S01]  /*00e0*/  LDCU.64 UR4, c[0x0][0x390] ;  /* 0x00007200ff0477ac */ /* 0x000e620008000a00 */
[----:B0-----:R-:W-:-:S05]  /*00f0*/  IMAD.WIDE R2, R17, 0x4, R2 ;  /* 0x0000000411027825 */ /* 0x001fca00078e0202 */
[----:B------:R-:W1:Y:S01]  /*0100*/  LDG.E R16, desc[UR6][R2.64] ;  /* 0x0000000602107981 */ /* 0x000e62000c1e1900 */
[C---:B------:R-:W-:Y:S01]  /*0110*/  LOP3.LUT R14, R13.reuse, 0x7ffffffc, RZ, 0xc0, !PT ;  /* 0x7ffffffc0d0e7812 */ /* 0x040fe200078ec0ff */
[----:B------:R-:W-:Y:S01]  /*0120*/  BSSY.RECONVERGENT B0, `(.L_x_2) ;  /* 0x0000087000007945 */ /* 0x000fe20003800200 */
[----:B------:R-:W-:Y:S01]  /*0130*/  LOP3.LUT R13, R13, 0x3, RZ, 0xc0, !PT ;  /* 0x000000030d0d7812 */ /* 0x000fe200078ec0ff */
[----:B------:R-:W-:Y:S02]  /*0140*/  IMAD.MOV.U32 R19, RZ, RZ, RZ ;  /* 0x000000ffff137224 */ /* 0x000fe400078e00ff */
[----:B------:R-:W-:Y:S01]  /*0150*/  IMAD.MOV R12, RZ, RZ, -R14 ;  /* 0x000000ffff0c7224 */ /* 0x000fe200078e0a0e */
[----:B-1----:R-:W-:Y:S02]  /*0160*/  LEA R15, P0, R16, UR4, 0x2 ;  /* 0x00000004100f7c11 */ /* 0x002fe4000f8010ff */
[----:B------:R-:W-:Y:S02]  /*0170*/  SHF.R.S32.HI R5, RZ, 0x1f, R16 ;  /* 0x0000001fff057819 */ /* 0x000fe40000011410 */
[----:B------:R-:W-:-:S02]  /*0180*/  IADD3 R15, P1, PT, R15, 0x8, RZ ;  /* 0x000000080f0f7810 */ /* 0x000fc40007f3e0ff */
[----:B------:R-:W-:-:S05]  /*0190*/  LEA.HI.X R0, R16, UR5, R5, 0x2, P0 ;  /* 0x0000000510007c11 */ /* 0x000fca00080f1405 */
[----:B------:R-:W-:-:S07]  /*01a0*/  IMAD.X R0, RZ, RZ, R0, P1 ;  /* 0x000000ffff007224 */ /* 0x000fce00008e0600 */
.L_x_19:
[----:B------:R-:W0:Y:S01]  /*01b0*/  LDCU UR4, c[0x0][0x3a8] ;  /* 0x00007500ff0477ac */ /* 0x000e220008000800 */
[----:B------:R-:W-:Y:S01]  /*01c0*/  IMAD.MOV.U32 R11, RZ, RZ, RZ ;  /* 0x000000ffff0b7224 */ /* 0x000fe200078e00ff */
[----:B0-----:R-:W-:-:S09]  /*01d0*/  UISETP.GE.U32.AND UP0, UPT, UR4, 0x4, UPT ;  /* 0x000000040400788c */ /* 0x001fd2000bf06070 */
[----:B-1----:R-:W-:Y:S05]  /*01e0*/  BRA.U !UP0, `(.L_x_3) ;  /* 0x00000005080c7547 */ /* 0x002fea000b800000 */
[----:B------:R-:W0:Y:S01]  /*01f0*/  LDCU.64 UR4, c[0x0][0x388] ;  /* 0x00007100ff0477ac */ /* 0x000e220008000a00 */
[----:B------:R-:W1:Y:S01]  /*0200*/  LDC.64 R4, c[0x0][0x390] ;  /* 0x0000e400ff047b82 */ /* 0x000e620000000a00 */
[----:B------:R-:W-:Y:S02]  /*0210*/  IMAD.MOV.U32 R10, RZ, RZ, R15 ;  /* 0x000000ffff0a7224 */ /* 0x000fe400078e000f */
[----:B------:R-:W-:Y:S02]  /*0220*/  IMAD.MOV.U32 R11, RZ, RZ, R0 ;  /* 0x000000ffff0b7224 */ /* 0x000fe400078e0000 */
[----:B------:R-:W-:Y:S02]  /*0230*/  IMAD.MOV.U32 R21, RZ, RZ, R16 ;  /* 0x000000ffff157224 */ /* 0x000fe400078e0010 */
[----:B------:R-:W-:Y:S01]  /*0240*/  IMAD.MOV.U32 R18, RZ, RZ, R12 ;  /* 0x000000ffff127224 */ /* 0x000fe200078e000c */
[----:B------:R-:W2:Y:S01]  /*0250*/  LDC.64 R6, c[0x0][0x380] ;  /* 0x0000e000ff067b82 */ /* 0x000ea20000000a00 */
[----:B0-----:R-:W-:-:S04]  /*0260*/  UIADD3 UR4, UP0, UPT, UR4, 0x8, URZ ;  /* 0x0000000804047890 */ /* 0x001fc8000ff1e0ff */
[----:B------:R-:W-:Y:S02]  /*0270*/  UIADD3.X UR5, UPT, UPT, URZ, UR5, URZ, UP0, !UPT ;  /* 0x00000005ff057290 */ /* 0x000fe400087fe4ff */
[----:B------:R-:W-:-:S04]  /*0280*/  IMAD.U32 R2, RZ, RZ, UR4 ;  /* 0x00000004ff027e24 */ /* 0x000fc8000f8e00ff */
[----:B------:R-:W-:-:S07]  /*0290*/  IMAD.U32 R3, RZ, RZ, UR5 ;  /* 0x00000005ff037e24 */ /* 0x000fce000f8e00ff */
.L_x_12:
[----:B--2---:R-:W-:Y:S01]  /*02a0*/  IMAD.WIDE R8, R19, 0x4, R6 ;  /* 0x0000000413087825 */ /* 0x004fe200078e0206 */
[----:B------:R-:W2:Y:S05]  /*02b0*/  LDG.E R20, desc[UR6][R2.64+-0x8] ;  /* 0xfffff80602147981 */ /* 0x000eaa000c1e1900 */
[----:B------:R-:W2:Y:S01]  /*02c0*/  LDG.E R9, desc[UR6][R8.64] ;  /* 0x0000000608097981 */ /* 0x000ea2000c1e1900 */
[----:B------:R-:W-:Y:S01]  /*02d0*/  BSSY.RECONVERGENT B1, `(.L_x_4) ;  /* 0x0000008000017945 */ /* 0x000fe20003800200 */
[----:B--2---:R-:W-:-:S13]  /*02e0*/  ISETP.NE.AND P0, PT, R20, R9, PT ;  /* 0x000000091400720c */ /* 0x004fda0003f05270 */
[----:B------:R-:W-:Y:S05]  /*02f0*/  @P0 BRA `(.L_x_5) ;  /* 0x0000000000140947 */ /* 0x000fea0003800000 */
[----:B-1----:R-:W-:-:S06]  /*0300*/  IMAD.WIDE R8, R21, 0x4, R4 ;  /* 0x0000000415087825 */ /* 0x002fcc00078e0204 */
[----:B------:R-:W2:Y:S02]  /*0310*/  LDG.E R8, desc[UR6][R8.64] ;  /* 0x0000000608087981 */ /* 0x000ea4000c1e1900 */
[----:B--2---:R-:W-:-:S13]  /*0320*/  ISETP.GE.AND P0, PT, R8, RZ, PT ;  /* 0x000000ff0800720c */ /* 0x004fda0003f06270 */
[----:B------:R-:W-:-:S04]  /*0330*/  @P0 LEA R19, R19, 0x2, 0x1 ;  /* 0x0000000213130811 */ /* 0x000fc800078e08ff */
[----:B------:R-:W-:-:S07]  /*0340*/  @!P0 LEA R19, R19, 0x1, 0x1 ;  /* 0x0000000113138811 */ /* 0x000fce00078e08ff */
.L_x_5:
[----:B------:R-:W-:Y:S05]  /*0350*/  BSYNC.RECONVERGENT B1 ;  /* 0x0000000000017941 */ /* 0x000fea0003800200 */
.L_x_4:
[----:B------:R-:W-:Y:S01]  /*0360*/  IMAD.WIDE R8, R19, 0x4, R6 ;  /* 0x0000000413087825 */ /* 0x000fe200078e0206 */
[----:B------:R-:W2:Y:S05]  /*0370*/  LDG.E R20, desc[UR6][R2.64+-0x4] ;  /* 0xfffffc0602147981 */ /* 0x000eaa000c1e1900 */
[----:B------:R0:W2:Y:S01]  /*0380*/  LDG.E R9, desc[UR6][R8.64] ;  /* 0x0000000608097981 */ /* 0x0000a2000c1e1900 */
[----:B------:R-:W-:Y:S01]  /*0390*/  BSSY.RECONVERGENT B1, `(.L_x_6) ;  /* 0x0000009000017945 */ /* 0x000fe20003800200 */
[----:B0-----:R-:W-:Y:S01]  /*03a0*/  IMAD.MOV.U32 R8, RZ, RZ, R10 ;  /* 0x000000ffff087224 */ /* 0x001fe200078e000a */
[----:B--2---:R-:W-:Y:S01]  /*03b0*/  ISETP.NE.AND P0, PT, R20, R9, PT ;  /* 0x000000091400720c */ /* 0x004fe20003f05270 */
[----:B------:R-:W-:-:S12]  /*03c0*/  IMAD.MOV.U32 R9, RZ, RZ, R11 ;  /* 0x000000ffff097224 */ /* 0x000fd800078e000b */
[----:B------:R-:W-:Y:S05]  /*03d0*/  @P0 BRA `(.L_x_7) ;  /* 0x0000000000100947 */ /* 0x000fea0003800000 */
[----:B------:R-:W2:Y:S02]  /*03e0*/  LDG.E R10, desc[UR6][R8.64+-0x4] ;  /* 0xfffffc06080a7981 */ /* 0x000ea4000c1e1900 */
[----:B--2---:R-:W-:-:S13]  /*03f0*/  ISETP.GE.AND P0, PT, R10, RZ, PT ;  /* 0x000000ff0a00720c */ /* 0x004fda0003f06270 */
[----:B------:R-:W-:-:S04]  /*0400*/  @P0 LEA R19, R19, 0x2, 0x1 ;  /* 0x0000000213130811 */ /* 0x000fc800078e08ff */
[----:B------:R-:W-:-:S07]  /*0410*/  @!P0 LEA R19, R19, 0x1, 0x1 ;  /* 0x0000000113138811 */ /* 0x000fce00078e08ff */
.L_x_7:
[----:B------:R-:W-:Y:S05]  /*0420*/  BSYNC.RECONVERGENT B1 ;  /* 0x0000000000017941 */ /* 0x000fea0003800200 */
.L_x_6:
[----:B------:R-:W-:Y:S01]  /*0430*/  IMAD.WIDE R10, R19, 0x4, R6 ;  /* 0x00000004130a7825 */ /* 0x000fe200078e0206 */
[----:B------:R-:W2:Y:S05]  /*0440*/  LDG.E R20, desc[UR6][R2.64] ;  /* 0x0000000602147981 */ /* 0x000eaa000c1e1900 */
[----:B------:R-:W2:Y:S01]  /*0450*/  LDG.E R11, desc[UR6][R10.64] ;  /* 0x000000060a0b7981 */ /* 0x000ea2000c1e1900 */
[----:B------:R-:W-:Y:S01]  /*0460*/  BSSY.RECONVERGENT B1, `(.L_x_8) ;  /* 0x0000007000017945 */ /* 0x000fe20003800200 */
[----:B--2---:R-:W-:-:S13]  /*0470*/  ISETP.NE.AND P0, PT, R20, R11, PT ;  /* 0x0000000b1400720c */ /* 0x004fda0003f05270 */
[----:B------:R-:W-:Y:S05]  /*0480*/  @P0 BRA `(.L_x_9) ;  /* 0x0000000000100947 */ /* 0x000fea0003800000 */
[----:B------:R-:W2:Y:S02]  /*0490*/  LDG.E R10, desc[UR6][R8.64] ;  /* 0x00000006080a7981 */ /* 0x000ea4000c1e1900 */
[----:B--2---:R-:W-:-:S13]  /*04a0*/  ISETP.GE.AND P0, PT, R10, RZ, PT ;  /* 0x000000ff0a00720c */ /* 0x004fda0003f06270 */
[----:B------:R-:W-:-:S04]  /*04b0*/  @P0 LEA R19, R19, 0x2, 0x1 ;  /* 0x0000000213130811 */ /* 0x000fc800078e08ff */
[----:B------:R-:W-:-:S07]  /*04c0*/  @!P0 LEA R19, R19, 0x1, 0x1 ;  /* 0x0000000113138811 */ /* 0x000fce00078e08ff */
.L_x_9:
[----:B------:R-:W-:Y:S05]  /*04d0*/  BSYNC.RECONVERGENT B1 ;  /* 0x0000000000017941 */ /* 0x000fea0003800200 */
.L_x_8:
[----:B------:R-:W-:Y:S01]  /*04e0*/  IMAD.WIDE R10, R19, 0x4, R6 ;  /* 0x00000004130a7825 */ /* 0x000fe200078e0206 */
[----:B------:R-:W2:Y:S05]  /*04f0*/  LDG.E R20, desc[UR6][R2.64+0x4] ;  /* 0x0000040602147981 */ /* 0x000eaa000c1e1900 */
[----:B------:R-:W2:Y:S01]  /*0500*/  LDG.E R11, desc[UR6][R10.64] ;  /* 0x000000060a0b7981 */ /* 0x000ea2000c1e1900 */
[----:B------:R-:W-:Y:S01]  /*0510*/  VIADD R18, R18, 0x4 ;  /* 0x0000000412127836 */ /* 0x000fe20000000000 */
[----:B------:R-:W-:Y:S04]  /*0520*/  BSSY.RECONVERGENT B1, `(.L_x_10) ;  /* 0x0000008000017945 */ /* 0x000fe80003800200 */
[----:B------:R-:W-:-:S02]  /*0530*/  ISETP.NE.AND P0, PT, R18, RZ, PT ;  /* 0x000000ff1200720c */ /* 0x000fc40003f05270 */
[----:B--2---:R-:W-:-:S13]  /*0540*/  ISETP.NE.AND P1, PT, R20, R11, PT ;  /* 0x0000000b1400720c */ /* 0x004fda0003f25270 */
[----:B------:R-:W-:Y:S05]  /*0550*/  @P1 BRA `(.L_x_11) ;  /* 0x0000000000101947 */ /* 0x000fea0003800000 */
[----:B------:R-:W2:Y:S02]  /*0560*/  LDG.E R10, desc[UR6][R8.64+0x4] ;  /* 0x00000406080a7981 */ /* 0x000ea4000c1e1900 */
[----:B--2---:R-:W-:-:S13]  /*0570*/  ISETP.GE.AND P1, PT, R10, RZ, PT ;  /* 0x000000ff0a00720c */ /* 0x004fda0003f26270 */
[----:B------:R-:W-:-:S04]  /*0580*/  @P1 LEA R19, R19, 0x2, 0x1 ;  /* 0x0000000213131811 */ /* 0x000fc800078e08ff */
[----:B------:R-:W-:-:S07]  /*0590*/  @!P1 LEA R19, R19, 0x1, 0x1 ;  /* 0x0000000113139811 */ /* 0x000fce00078e08ff */
.L_x_11:
[----:B------:R-:W-:Y:S05]  /*05a0*/  BSYNC.RECONVERGENT B1 ;  /* 0x0000000000017941 */ /* 0x000fea0003800200 */
.L_x_10:
[----:B------:R-:W-:Y:S01]  /*05b0*/  IADD3 R2, P1, PT, R2, 0x10, RZ ;  /* 0x0000001002027810 */ /* 0x000fe20007f3e0ff */
[----:B------:R-:W-:Y:S01]  /*05c0*/  VIADD R21, R21, 0x4 ;  /* 0x0000000415157836 */ /* 0x000fe20000000000 */
[----:B------:R-:W-:-:S03]  /*05d0*/  IADD3 R10, P2, PT, R8, 0x10, RZ ;  /* 0x00000010080a7810 */ /* 0x000fc60007f5e0ff */
[----:B------:R-:W-:Y:S02]  /*05e0*/  IMAD.X R3, RZ, RZ, R3, P1 ;  /* 0x000000ffff037224 */ /* 0x000fe400008e0603 */
[----:B------:R-:W-:Y:S01]  /*05f0*/  IMAD.X R11, RZ, RZ, R9, P2 ;  /* 0x000000ffff0b7224 */ /* 0x000fe200010e0609 */
[----:B------:R-:W-:Y:S07]  /*0600*/  @P0 BRA `(.L_x_12) ;  /* 0xfffffffc00240947 */ /* 0x000fee000383ffff */
[----:B------:R-:W-:-:S07]  /*0610*/  IMAD.MOV.U32 R11, RZ, RZ, R14 ;  /* 0x000000ffff0b7224 */ /* 0x000fce00078e000e */
.L_x_3:
[----:B------:R-:W-:-:S13]  /*0620*/  ISETP.NE.AND P0, PT, R13, RZ, PT ;  /* 0x000000ff0d00720c */ /* 0x000fda0003f05270 */
[----:B------:R-:W-:Y:S05]  /*0630*/  @!P0 BRA `(.L_x_13) ;  /* 0x0000000000c08947 */ /* 0x000fea0003800000 */
[----:B------:R-:W0:Y:S08]  /*0640*/  LDC.64 R2, c[0x0][0x380] ;  /* 0x0000e000ff027b82 */ /* 0x000e300000000a00 */
[----:B-1----:R-:W1:Y:S01]  /*0650*/  LDC.64 R4, c[0x0][0x388] ;  /* 0x0000e200ff047b82 */ /* 0x002e620000000a00 */
[----:B0-----:R-:W-:-:S06]  /*0660*/  IMAD.WIDE R6, R19, 0x4, R2 ;  /* 0x0000000413067825 */ /* 0x001fcc00078e0202 */
[----:B------:R-:W2:Y:S01]  /*0670*/  LDG.E R7, desc[UR6][R6.64] ;  /* 0x0000000606077981 */ /* 0x000ea2000c1e1900 */
[----:B-1----:R-:W-:-:S05]  /*0680*/  IMAD.WIDE.U32 R4, R11, 0x4, R4 ;  /* 0x000000040b047825 */ /* 0x002fca00078e0004 */
[----:B------:R-:W2:Y:S01]  /*0690*/  LDG.E R8, desc[UR6][R4.64] ;  /* 0x0000000604087981 */ /* 0x000ea2000c1e1900 */
[----:B------:R-:W-:Y:S01]  /*06a0*/  BSSY.RECONVERGENT B1, `(.L_x_14) ;  /* 0x000000b000017945 */ /* 0x000fe20003800200 */
[----:B------:R-:W-:Y:S02]  /*06b0*/  ISETP.NE.AND P1, PT, R13, 0x1, PT ;  /* 0x000000010d00780c */ /* 0x000fe40003f25270 */
[----:B--2---:R-:W-:-:S13]  /*06c0*/  ISETP.NE.AND P0, PT, R8, R7, PT ;  /* 0x000000070800720c */ /* 0x004fda0003f05270 */
[----:B------:R-:W-:Y:S05]  /*06d0*/  @P0 BRA `(.L_x_15) ;  /* 0x00000000001c0947 */ /* 0x000fea0003800000 */
[----:B------:R-:W0:Y:S01]  /*06e0*/  LDC.64 R6, c[0x0][0x390] ;  /* 0x0000e400ff067b82 */ /* 0x000e220000000a00 */
[----:B------:R-:W-:-:S04]  /*06f0*/  IMAD.IADD R9, R16, 0x1, R11 ;  /* 0x0000000110097824 */ /* 0x000fc800078e020b */
[----:B0-----:R-:W-:-:S06]  /*0700*/  IMAD.WIDE R6, R9, 0x4, R6 ;  /* 0x0000000409067825 */ /* 0x001fcc00078e0206 */
[----:B------:R-:W2:Y:S02]  /*0710*/  LDG.E R6, desc[UR6][R6.64] ;  /* 0x0000000606067981 */ /* 0x000ea4000c1e1900 */
[----:B--2---:R-:W-:-:S13]  /*0720*/  ISETP.GE.AND P0, PT, R6, RZ, PT ;  /* 0x000000ff0600720c */ /* 0x004fda0003f06270 */
[----:B------:R-:W-:-:S04]  /*0730*/  @P0 LEA R19, R19, 0x2, 0x1 ;  /* 0x0000000213130811 */ /* 0x000fc800078e08ff */
[----:B------:R-:W-:-:S07]  /*0740*/  @!P0 LEA R19, R19, 0x1, 0x1 ;  /* 0x0000000113138811 */ /* 0x000fce00078e08ff */
.L_x_15:
[----:B------:R-:W-:Y:S05]  /*0750*/  BSYNC.RECONVERGENT B1 ;  /* 0x0000000000017941 */ /* 0x000fea0003800200 */
.L_x_14:
[----:B------:R-:W-:Y:S04]  /*0760*/  BSSY.RECONVERGENT B1, `(.L_x_13) ;  /* 0x000001d000017945 */ /* 0x000fe80003800200 */
[----:B------:R-:W-:Y:S05]  /*0770*/  @!P1 BRA `(.L_x_16) ;  /* 0x00000000006c9947 */ /* 0x000fea0003800000 */
[----:B------:R-:W-:Y:S01]  /*0780*/  IMAD.WIDE R8, R19, 0x4, R2 ;  /* 0x0000000413087825 */ /* 0x000fe200078e0202 */
[----:B------:R-:W2:Y:S01]  /*0790*/  LDG.E R7, desc[UR6][R4.64+0x4] ;  /* 0x0000040604077981 */ /* 0x000ea2000c1e1900 */
[----:B------:R-:W0:Y:S04]  /*07a0*/  LDCU.64 UR4, c[0x0][0x390] ;  /* 0x00007200ff0477ac */ /* 0x000e280008000a00 */
[----:B------:R-:W2:Y:S01]  /*07b0*/  LDG.E R8, desc[UR6][R8.64] ;  /* 0x0000000608087981 */ /* 0x000ea2000c1e1900 */
[C---:B------:R-:W-:Y:S01]  /*07c0*/  IADD3 R10, P0, PT, R16.reuse, R11, RZ ;  /* 0x0000000b100a7210 */ /* 0x040fe20007f1e0ff */
[----:B------:R-:W-:Y:S03]  /*07d0*/  BSSY.RECONVERGENT B2, `(.L_x_17) ;  /* 0x000000b000027945 */ /* 0x000fe60003800200 */
[----:B------:R-:W-:-:S02]  /*07e0*/  LEA.HI.X.SX32 R11, R16, RZ, 0x1, P0 ;  /* 0x000000ff100b7211 */ /* 0x000fc400000f0eff */
[----:B------:R-:W-:Y:S02]  /*07f0*/  ISETP.NE.AND P0, PT, R13, 0x2, PT ;  /* 0x000000020d00780c */ /* 0x000fe40003f05270 */
[C---:B0-----:R-:W-:Y:S02]  /*0800*/  LEA R6, P2, R10.reuse, UR4, 0x2 ;  /* 0x000000040a067c11 */ /* 0x041fe4000f8410ff */
[----:B--2---:R-:W-:Y:S02]  /*0810*/  ISETP.NE.AND P1, PT, R7, R8, PT ;  /* 0x000000080700720c */ /* 0x004fe40003f25270 */
[----:B------:R-:W-:-:S11]  /*0820*/  LEA.HI.X R7, R10, UR5, R11, 0x2, P2 ;  /* 0x000000050a077c11 */ /* 0x000fd600090f140b */
[----:B------:R-:W-:Y:S05]  /*0830*/  @P1 BRA `(.L_x_18) ;  /* 0x0000000000101947 */ /* 0x000fea0003800000 */
[----:B------:R-:W2:Y:S02]  /*0840*/  LDG.E R8, desc[UR6][R6.64+0x4] ;  /* 0x0000040606087981 */ /* 0x000ea4000c1e1900 */
[----:B--2---:R-:W-:-:S13]  /*0850*/  ISETP.GE.AND P1, PT, R8, RZ, PT ;  /* 0x000000ff0800720c */ /* 0x004fda0003f26270 */
[----:B------:R-:W-:-:S04]  /*0860*/  @P1 LEA R19, R19, 0x2, 0x1 ;  /* 0x0000000213131811 */ /* 0x000fc800078e08ff */
[----:B------:R-:W-:-:S07]  /*0870*/  @!P1 LEA R19, R19, 0x1, 0x1 ;  /* 0x0000000113139811 */ /* 0x000fce00078e08ff */
.L_x_18:
[----:B------:R-:W-:Y:S05]  /*0880*/  BSYNC.RECONVERGENT B2 ;  /* 0x0000000000027941 */ /* 0x000fea0003800200 */
.L_x_17:
[----:B------:R-:W-:Y:S05]  /*0890*/  @!P0 BRA `(.L_x_16) ;  /* 0x0000000000248947 */ /* 0x000fea0003800000 */
[----:B------:R-:W-:Y:S01]  /*08a0*/  IMAD.WIDE R2, R19, 0x4, R2 ;  /* 0x0000000413027825 */ /* 0x000fe200078e0202 */
[----:B------:R-:W2:Y:S05]  /*08b0*/  LDG.E R4, desc[UR6][R4.64+0x8] ;  /* 0x0000080604047981 */ /* 0x000eaa000c1e1900 */
[----:B------:R-:W2:Y:S02]  /*08c0*/  LDG.E R3, desc[UR6][R2.64] ;  /* 0x0000000602037981 */ /* 0x000ea4000c1e1900 */
[----:B--2---:R-:W-:-:S13]  /*08d0*/  ISETP.NE.AND P0, PT, R4, R3, PT ;  /* 0x000000030400720c */ /* 0x004fda0003f05270 */
[----:B------:R-:W-:Y:S05]  /*08e0*/  @P0 BRA `(.L_x_16) ;  /* 0x0000000000100947 */ /* 0x000fea0003800000 */
[----:B------:R-:W2:Y:S02]  /*08f0*/  LDG.E R6, desc[UR6][R6.64+0x8] ;  /* 0x0000080606067981 */ /* 0x000ea4000c1e1900 */
[----:B--2---:R-:W-:-:S13]  /*0900*/  ISETP.GE.AND P0, PT, R6, RZ, PT ;  /* 0x000000ff0600720c */ /* 0x004fda0003f06270 */
[----:B------:R-:W-:-:S04]  /*0910*/  @P0 LEA R19, R19, 0x2, 0x1 ;  /* 0x0000000213130811 */ /* 0x000fc800078e08ff */
[----:B------:R-:W-:-:S07]  /*0920*/  @!P0 LEA R19, R19, 0x1, 0x1 ;  /* 0x0000000113138811 */ /* 0x000fce00078e08ff */
.L_x_16:
[----:B------:R-:W-:Y:S05]  /*0930*/  BSYNC.RECONVERGENT B1 ;  /* 0x0000000000017941 */ /* 0x000fea0003800200 */
.L_x_13:
[----:B------:R-:W0:Y:S02]  /*0940*/  LDC.64 R2, c[0x0][0x380] ;  /* 0x0000e000ff027b82 */ /* 0x000e240000000a00 */
[----:B0-----:R-:W-:-:S06]  /*0950*/  IMAD.WIDE R2, R19, 0x4, R2 ;  /* 0x0000000413027825 */ /* 0x001fcc00078e0202 */
[----:B------:R-:W2:Y:S02]  /*0960*/  LDG.E R2, desc[UR6][R2.64] ;  /* 0x0000000602027981 */ /* 0x000ea4000c1e1900 */
[----:B--2---:R-:W-:-:S13]  /*0970*/  ISETP.GT.AND P0, PT, R2, -0x1, PT ;  /* 0xffffffff0200780c */ /* 0x004fda0003f04270 */
[----:B------:R-:W-:Y:S05]  /*0980*/  @P0 BRA `(.L_x_19) ;  /* 0xfffffff800080947 */ /* 0x000fea000383ffff */
[----:B------:R-:W-:Y:S05]  /*0990*/  BSYNC.RECONVERGENT B0 ;  /* 0x0000000000007941 */ /* 0x000fea0003800200 */
.L_x_2:
[----:B------:R-:W-:-:S07]  /*09a0*/  IMAD.MOV.U32 R0, RZ, RZ, R2 ;  /* 0x000000ffff007224 */ /* 0x000fce00078e0002 */
.L_x_1:
[----:B------:R-:W0:Y:S01]  /*09b0*/  LDC.64 R2, c[0x0][0x398] ;  /* 0x0000e600ff027b82 */ /* 0x000e220000000a00 */
[----:B------:R-:W-:-:S07]  /*09c0*/  LOP3.LUT R7, R0, 0x7fffffff, RZ, 0xc0, !PT ;  /* 0x7fffffff00077812 */ /* 0x000fce00078ec0ff */
[----:B-1----:R-:W1:Y:S01]  /*09d0*/  LDC.64 R4, c[0x0][0x3a0] ;  /* 0x0000e800ff047b82 */ /* 0x002e620000000a00 */
[----:B0-----:R-:W-:-:S05]  /*09e0*/  IMAD.WIDE R2, R17, 0x4, R2 ;  /* 0x0000000411027825 */ /* 0x001fca00078e0202 */
[----:B------:R-:W-:Y:S01]  /*09f0*/  STG.E desc[UR6][R2.64], R7 ;  /* 0x0000000702007986 */ /* 0x000fe2000c101906 */
[----:B-1----:R-:W-:-:S05]  /*0a00*/  IMAD.WIDE R4, R17, 0x4, R4 ;  /* 0x0000000411047825 */ /* 0x002fca00078e0204 */
[----:B------:R-:W-:Y:S01]  /*0a10*/  STG.E desc[UR6][R4.64], R19 ;  /* 0x0000001304007986 */ /* 0x000fe2000c101906 */
[----:B------:R-:W-:Y:S05]  /*0a20*/  EXIT ;  /* 0x000000000000794d */ /* 0x000fea0003800000 */
.L_x_20:
        /* <DEDUP_REMOVED lines=13> */
.L_x_22:


//--------------------- .nv.shared.reserved.0     --------------------------
	.section	.nv.shared.reserved.0,"aw",@nobits
	.weak		__nv_reservedSMEM_offset_0_alias
	.size		__nv_reservedSMEM_offset_0_alias, 0, 64
	.other		__nv_reservedSMEM_offset_0_alias,@"STO_CUDA_RESERVED_SHARED STV_DEFAULT"
__nv_reservedSMEM_offset_0_alias:
	.zero		0
	.zero		64


//--------------------- .nv.constant0._Z23leaf_counters_reductionPi --------------------------
	.section	.nv.constant0._Z23leaf_counters_reductionPi,"a",@progbits
	.sectionflags	@""
	.align	4
.nv.constant0._Z23leaf_counters_reductionPi:
	.zero		904


//--------------------- .nv.constant0._Z14tree_traversalPiS_S_S_S_i --------------------------
	.section	.nv.constant0._Z14tree_traversalPiS_S_S_S_i,"a",@progbits
	.sectionflags	@""
	.align	4
.nv.constant0._Z14tree_traversalPiS_S_S_S_i:
	.zero		940


//--------------------- SYMBOLS --------------------------

	.type		.nv.reservedSmem.offset0,@object
	.size		.nv.reservedSmem.offset0,0x4
